//
// Generated by NVIDIA NVVM Compiler
//
// Compiler Build ID: CL-36424714
// Cuda compilation tools, release 13.0, V13.0.88
// Based on NVVM 20.0.0
//

.version 9.0
.target sm_100
.address_size 64

	// .globl	_Z9gpukerneliPdS_S_

.visible .entry _Z9gpukerneliPdS_S_(
	.param .u32 _Z9gpukerneliPdS_S__param_0,
	.param .u64 .ptr .align 1 _Z9gpukerneliPdS_S__param_1,
	.param .u64 .ptr .align 1 _Z9gpukerneliPdS_S__param_2,
	.param .u64 .ptr .align 1 _Z9gpukerneliPdS_S__param_3
)
{
	.reg .b32 	%r<5>;
	.reg .b64 	%rd<11>;
	.reg .b64 	%fd<4>;

	ld.param.u64 	%rd1, [_Z9gpukerneliPdS_S__param_1];
	ld.param.u64 	%rd2, [_Z9gpukerneliPdS_S__param_2];
	ld.param.u64 	%rd3, [_Z9gpukerneliPdS_S__param_3];
	cvta.to.global.u64 	%rd4, %rd1;
	cvta.to.global.u64 	%rd5, %rd3;
	cvta.to.global.u64 	%rd6, %rd2;
	mov.u32 	%r1, %ctaid.x;
	mov.u32 	%r2, %ntid.x;
	mov.u32 	%r3, %tid.x;
	mad.lo.s32 	%r4, %r1, %r2, %r3;
	mul.wide.s32 	%rd7, %r4, 8;
	add.s64 	%rd8, %rd6, %rd7;
	ld.global.f64 	%fd1, [%rd8];
	add.s64 	%rd9, %rd5, %rd7;
	ld.global.f64 	%fd2, [%rd9];
	mul.f64 	%fd3, %fd1, %fd2;
	add.s64 	%rd10, %rd4, %rd7;
	st.global.f64 	[%rd10], %fd3;
	ret;

}


// ===== COMPILED SASS (sm_100) =====

	.target	sm_100

	.elftype	@"ET_EXEC"


//--------------------- .note.nv.tkinfo           --------------------------
	.section	.note.nv.tkinfo,"",@"SHT_NOTE"
	.sectionflags	@"SHF_NOTE_NV_TKINFO"
	.tkinfo
        /*0018*/ 	.word	0x00000002
        /*0030*/ 	.string	""
        /*0030*/ 	.string	"ptxas"
        /*0030*/ 	.string	"Cuda compilation tools, release 13.0, V13.0.88"
        /*0030*/ 	.string	"Build cuda_13.0.r13.0/compiler.36424714_0"
        /*0030*/ 	.string	"-arch sm_100 -m 64 "



//--------------------- .note.nv.cuinfo           --------------------------
	.section	.note.nv.cuinfo,"",@"SHT_NOTE"
	.sectionflags	@"SHF_NOTE_NV_CUINFO"
        /*0018*/ 	.short	0x0002
        /*001a*/ 	.short	0x0064
        /*001c*/ 	.short	0x0082
	.zero		2


//--------------------- .nv.info                  --------------------------
	.section	.nv.info,"",@"SHT_CUDA_INFO"
	.align	4


	//----- nvinfo : EIATTR_REGCOUNT
	.align		4
        /*0000*/ 	.byte	0x04, 0x2f
        /*0002*/ 	.short	(.L_1 - .L_0)
	.align		4
.L_0:
        /*0004*/ 	.word	index@(_Z9gpukerneliPdS_S_)
        /*0008*/ 	.word	0x0000000e


	//----- nvinfo : EIATTR_FRAME_SIZE
	.align		4
.L_1:
        /*000c*/ 	.byte	0x04, 0x11
        /*000e*/ 	.short	(.L_3 - .L_2)
	.align		4
.L_2:
        /*0010*/ 	.word	index@(_Z9gpukerneliPdS_S_)
        /*0014*/ 	.word	0x00000000


	//----- nvinfo : EIATTR_MIN_STACK_SIZE
	.align		4
.L_3:
        /*0018*/ 	.byte	0x04, 0x12
        /*001a*/ 	.short	(.L_5 - .L_4)
	.align		4
.L_4:
        /*001c*/ 	.word	index@(_Z9gpukerneliPdS_S_)
        /*0020*/ 	.word	0x00000000
.L_5:


//--------------------- .nv.compat                --------------------------
	.section	.nv.compat,"",@"SHT_CUDA_COMPAT_INFO"
	.align	4
        /*0000*/ 	.byte	0x02, 0x09, 0x00, 0x00, 0x02, 0x02, 0x01, 0x00, 0x02, 0x05, 0x05, 0x00, 0x03, 0x07, 0x01, 0x01
        /*0010*/ 	.byte	0x02, 0x03, 0x00, 0x00, 0x02, 0x06, 0x01, 0x00, 0x04, 0x0b, 0x08, 0x00, 0x01, 0x00, 0x00, 0x00
        /*0020*/ 	.byte	0x00, 0x00, 0x00, 0x00


//--------------------- .nv.info._Z9gpukerneliPdS_S_ --------------------------
	.section	.nv.info._Z9gpukerneliPdS_S_,"",@"SHT_CUDA_INFO"
	.sectionflags	@""
	.align	4


	//----- nvinfo : EIATTR_CUDA_API_VERSION
	.align		4
        /*0000*/ 	.byte	0x04, 0x37
        /*0002*/ 	.short	(.L_7 - .L_6)
.L_6:
        /*0004*/ 	.word	0x00000082


	//----- nvinfo : EIATTR_KPARAM_INFO
	.align		4
.L_7:
        /*0008*/ 	.byte	0x04, 0x17
        /*000a*/ 	.short	(.L_9 - .L_8)
.L_8:
        /*000c*/ 	.word	0x00000000
        /*0010*/ 	.short	0x0003
        /*0012*/ 	.short	0x0018
        /*0014*/ 	.byte	0x00, 0xf5, 0x21, 0x00


	//----- nvinfo : EIATTR_KPARAM_INFO
	.align		4
.L_9:
        /*0018*/ 	.byte	0x04, 0x17
        /*001a*/ 	.short	(.L_11 - .L_10)
.L_10:
        /*001c*/ 	.word	0x00000000
        /*0020*/ 	.short	0x0002
        /*0022*/ 	.short	0x0010
        /*0024*/ 	.byte	0x00, 0xf5, 0x21, 0x00


	//----- nvinfo : EIATTR_KPARAM_INFO
	.align		4
.L_11:
        /*0028*/ 	.byte	0x04, 0x17
        /*002a*/ 	.short	(.L_13 - .L_12)
.L_12:
        /*002c*/ 	.word	0x00000000
        /*0030*/ 	.short	0x0001
        /*0032*/ 	.short	0x0008
        /*0034*/ 	.byte	0x00, 0xf5, 0x21, 0x00


	//----- nvinfo : EIATTR_KPARAM_INFO
	.align		4
.L_13:
        /*0038*/ 	.byte	0x04, 0x17
        /*003a*/ 	.short	(.L_15 - .L_14)
.L_14:
        /*003c*/ 	.word	0x00000000
        /*0040*/ 	.short	0x0000
        /*0042*/ 	.short	0x0000
        /*0044*/ 	.byte	0x00, 0xf0, 0x11, 0x00


	//----- nvinfo : EIATTR_SPARSE_MMA_MASK
	.align		4
.L_15:
        /*0048*/ 	.byte	0x03, 0x50
        /*004a*/ 	.short	0x0000


	//----- nvinfo : EIATTR_MAXREG_COUNT
	.align		4
        /*004c*/ 	.byte	0x03, 0x1b
        /*004e*/ 	.short	0x00ff


	//----- nvinfo : EIATTR_MERCURY_ISA_VERSION
	.align		4
        /*0050*/ 	.byte	0x03, 0x5f
        /*0052*/ 	.short	0x0101


	//----- nvinfo : EIATTR_VRC_CTA_INIT_COUNT
	.align		4
        /*0054*/ 	.byte	0x02, 0x4a
	.zero		1
	.zero		1


	//----- nvinfo : EIATTR_EXIT_INSTR_OFFSETS
	.align		4
        /*0058*/ 	.byte	0x04, 0x1c
        /*005a*/ 	.short	(.L_17 - .L_16)


	//   ....[0]....
.L_16:
        /*005c*/ 	.word	0x00000100


	//----- nvinfo : EIATTR_CBANK_PARAM_SIZE
	.align		4
.L_17:
        /*0060*/ 	.byte	0x03, 0x19
        /*0062*/ 	.short	0x0020


	//----- nvinfo : EIATTR_PARAM_CBANK
	.align		4
        /*0064*/ 	.byte	0x04, 0x0a
        /*0066*/ 	.short	(.L_19 - .L_18)
	.align		4
.L_18:
        /*0068*/ 	.word	index@(.nv.constant0._Z9gpukerneliPdS_S_)
        /*006c*/ 	.short	0x0380
        /*006e*/ 	.short	0x0020


	//----- nvinfo : EIATTR_SW_WAR
	.align		4
.L_19:
        /*0070*/ 	.byte	0x04, 0x36
        /*0072*/ 	.short	(.L_21 - .L_20)
.L_20:
        /*0074*/ 	.word	0x00000008
.L_21:


//--------------------- .nv.callgraph             --------------------------
	.section	.nv.callgraph,"",@"SHT_CUDA_CALLGRAPH"
	.align	4
	.sectionentsize	8
	.align		4
        /*0000*/ 	.word	0x00000000
	.align		4
        /*0004*/ 	.word	0xffffffff
	.align		4
        /*0008*/ 	.word	0x00000000
	.align		4
        /*000c*/ 	.word	0xfffffffe
	.align		4
        /*0010*/ 	.word	0x00000000
	.align		4
        /*0014*/ 	.word	0xfffffffd
	.align		4
        /*0018*/ 	.word	0x00000000
	.align		4
        /*001c*/ 	.word	0xfffffffc


//--------------------- .text._Z9gpukerneliPdS_S_ --------------------------
	.section	.text._Z9gpukerneliPdS_S_,"ax",@progbits
	.align	128
        .global         _Z9gpukerneliPdS_S_
        .type           _Z9gpukerneliPdS_S_,@function
        .size           _Z9gpukerneliPdS_S_,(.L_x_1 - _Z9gpukerneliPdS_S_)
        .other          _Z9gpukerneliPdS_S_,@"STO_CUDA_ENTRY STV_DEFAULT"
_Z9gpukerneliPdS_S_:
.text._Z9gpukerneliPdS_S_:
[----:B------:R-:W-:Y:S01]  /*0000*/  LDC R1, c[0x0][0x37c] ;  /* 0x0000df00ff017b82 */ /* 0x000fe20000000800 */
[----:B------:R-:W0:Y:S07]  /*0010*/  S2R R0, SR_TID.X ;  /* 0x0000000000007919 */ /* 0x000e2e0000002100 */
[----:B------:R-:W0:Y:S01]  /*0020*/  S2UR UR6, SR_CTAID.X ;  /* 0x00000000000679c3 */ /* 0x000e220000002500 */
[----:B------:R-:W1:Y:S07]  /*0030*/  LDCU.64 UR4, c[0x0][0x358] ;  /* 0x00006b00ff0477ac */ /* 0x000e6e0008000a00 */
[----:B------:R-:W0:Y:S08]  /*0040*/  LDC R11, c[0x0][0x360] ;  /* 0x0000d800ff0b7b82 */ /* 0x000e300000000800 */
[----:B------:R-:W2:Y:S08]  /*0050*/  LDC.64 R2, c[0x0][0x390] ;  /* 0x0000e400ff027b82 */ /* 0x000eb00000000a00 */
[----:B------:R-:W3:Y:S01]  /*0060*/  LDC.64 R4, c[0x0][0x398] ;  /* 0x0000e600ff047b82 */ /* 0x000ee20000000a00 */
[----:B0-----:R-:W-:-:S07]  /*0070*/  IMAD R11, R11, UR6, R0 ;  /* 0x000000060b0b7c24 */ /* 0x001fce000f8e0200 */
[----:B------:R-:W0:Y:S01]  /*0080*/  LDC.64 R8, c[0x0][0x388] ;  /* 0x0000e200ff087b82 */ /* 0x000e220000000a00 */
[----:B--2---:R-:W-:-:S06]  /*0090*/  IMAD.WIDE R2, R11, 0x8, R2 ;  /* 0x000000080b027825 */ /* 0x004fcc00078e0202 */
[----:B-1----:R-:W2:Y:S01]  /*00a0*/  LDG.E.64 R2, desc[UR4][R2.64] ;  /* 0x0000000402027981 */ /* 0x002ea2000c1e1b00 */
[----:B---3--:R-:W-:-:S06]  /*00b0*/  IMAD.WIDE R4, R11, 0x8, R4 ;  /* 0x000000080b047825 */ /* 0x008fcc00078e0204 */
[----:B------:R-:W2:Y:S01]  /*00c0*/  LDG.E.64 R4, desc[UR4][R4.64] ;  /* 0x0000000404047981 */ /* 0x000ea2000c1e1b00 */
[----:B0-----:R-:W-:Y:S01]  /*00d0*/  IMAD.WIDE R8, R11, 0x8, R8 ;  /* 0x000000080b087825 */ /* 0x001fe200078e0208 */
[----:B--2---:R-:W-:-:S07]  /*00e0*/  DMUL R6, R2, R4 ;  /* 0x0000000402067228 */ /* 0x004fce0000000000 */
[----:B------:R-:W-:Y:S01]  /*00f0*/  STG.E.64 desc[UR4][R8.64], R6 ;  /* 0x0000000608007986 */ /* 0x000fe2000c101b04 */
[----:B------:R-:W-:Y:S05]  /*0100*/  EXIT ;  /* 0x000000000000794d */ /* 0x000fea0003800000 */
.L_x_0:
[----:B------:R-:W-:-:S00]  /*0110*/  BRA `(.L_x_0) ;  /* 0xfffffffc00fc7947 */ /* 0x000fc0000383ffff */
[----:B------:R-:W-:-:S00]  /*0120*/  NOP ;  /* 0x0000000000007918 */ /* 0x000fc00000000000 */
        /* <DEDUP_REMOVED lines=13> */
.L_x_1:


//--------------------- .nv.shared.reserved.0     --------------------------
	.section	.nv.shared.reserved.0,"aw",@nobits
	.weak		__nv_reservedSMEM_offset_0_alias
	.size		__nv_reservedSMEM_offset_0_alias, 0, 64
	.other		__nv_reservedSMEM_offset_0_alias,@"STO_CUDA_RESERVED_SHARED STV_DEFAULT"
__nv_reservedSMEM_offset_0_alias:
	.zero		0
	.zero		64


//--------------------- .nv.constant0._Z9gpukerneliPdS_S_ --------------------------
	.section	.nv.constant0._Z9gpukerneliPdS_S_,"a",@progbits
	.sectionflags	@""
	.align	4
.nv.constant0._Z9gpukerneliPdS_S_:
	.zero		928


//--------------------- SYMBOLS --------------------------

	.type		.nv.reservedSmem.offset0,@object
	.size		.nv.reservedSmem.offset0,0x4
